	.headerflags	@"EF_CUDA_TEXMODE_UNIFIED EF_CUDA_64BIT_ADDRESS EF_CUDA_ACCELERATORS EF_CUDA_SM90 EF_CUDA_VIRTUAL_SM(EF_CUDA_SM90)"
	.elftype	@"ET_EXEC"


//--------------------- .nv.info                  --------------------------
	.section	.nv.info,"",@"SHT_CUDA_INFO"
	.align	4


	//----- nvinfo : EIATTR_REGCOUNT
	.align		4
        /*0000*/ 	.byte	0x04, 0x2f
        /*0002*/ 	.short	(.L_1 - .L_0)
	.align		4
.L_0:
        /*0004*/ 	.word	index@(triton_poi_fused_convolution_relu_13)
        /*0008*/ 	.word	0x0000000c


	//----- nvinfo : EIATTR_MIN_STACK_SIZE
	.align		4
.L_1:
        /*000c*/ 	.byte	0x04, 0x12
        /*000e*/ 	.short	(.L_3 - .L_2)
	.align		4
.L_2:
        /*0010*/ 	.word	index@(triton_poi_fused_convolution_relu_13)
        /*0014*/ 	.word	0x00000000


	//----- nvinfo : EIATTR_FRAME_SIZE
	.align		4
.L_3:
        /*0018*/ 	.byte	0x04, 0x11
        /*001a*/ 	.short	(.L_5 - .L_4)
	.align		4
.L_4:
        /*001c*/ 	.word	index@(triton_poi_fused_convolution_relu_13)
        /*0020*/ 	.word	0x00000000


	//----- nvinfo : EIATTR_MIN_STACK_SIZE
	.align		4
.L_5:
        /*0024*/ 	.byte	0x04, 0x12
        /*0026*/ 	.short	(.L_7 - .L_6)
	.align		4
.L_6:
        /*0028*/ 	.word	index@(triton_poi_fused_convolution_relu_13)
        /*002c*/ 	.word	0x00000000
.L_7:


//--------------------- .nv.info.triton_poi_fused_convolution_relu_13 --------------------------
	.section	.nv.info.triton_poi_fused_convolution_relu_13,"",@"SHT_CUDA_INFO"
	.sectionflags	@""
	.align	4


	//----- nvinfo : EIATTR_CUDA_API_VERSION
	.align		4
        /*0000*/ 	.byte	0x04, 0x37
        /*0002*/ 	.short	(.L_9 - .L_8)
.L_8:
        /*0004*/ 	.word	0x0000007c


	//----- nvinfo : EIATTR_KPARAM_INFO
	.align		4
.L_9:
        /*0008*/ 	.byte	0x04, 0x17
        /*000a*/ 	.short	(.L_11 - .L_10)
.L_10:
        /*000c*/ 	.word	0x00000000
        /*0010*/ 	.short	0x0002
        /*0012*/ 	.short	0x0010
        /*0014*/ 	.byte	0x00, 0xf0, 0x11, 0x00


	//----- nvinfo : EIATTR_KPARAM_INFO
	.align		4
.L_11:
        /*0018*/ 	.byte	0x04, 0x17
        /*001a*/ 	.short	(.L_13 - .L_12)
.L_12:
        /*001c*/ 	.word	0x00000000
        /*0020*/ 	.short	0x0001
        /*0022*/ 	.short	0x0008
        /*0024*/ 	.byte	0x00, 0xf4, 0x21, 0x00


	//----- nvinfo : EIATTR_KPARAM_INFO
	.align		4
.L_13:
        /*0028*/ 	.byte	0x04, 0x17
        /*002a*/ 	.short	(.L_15 - .L_14)
.L_14:
        /*002c*/ 	.word	0x00000000
        /*0030*/ 	.short	0x0000
        /*0032*/ 	.short	0x0000
        /*0034*/ 	.byte	0x00, 0xf4, 0x21, 0x00


	//----- nvinfo : EIATTR_SPARSE_MMA_MASK
	.align		4
.L_15:
        /*0038*/ 	.byte	0x03, 0x50
        /*003a*/ 	.short	0x0000


	//----- nvinfo : EIATTR_MAXREG_COUNT
	.align		4
        /*003c*/ 	.byte	0x03, 0x1b
        /*003e*/ 	.short	0x00ff


	//----- nvinfo : EIATTR_EXIT_INSTR_OFFSETS
	.align		4
        /*0040*/ 	.byte	0x04, 0x1c
        /*0042*/ 	.short	(.L_17 - .L_16)


	//   ....[0]....
.L_16:
        /*0044*/ 	.word	0x000001b0


	//----- nvinfo : EIATTR_REQNTID
	.align		4
.L_17:
        /*0048*/ 	.byte	0x04, 0x10
        /*004a*/ 	.short	(.L_19 - .L_18)
.L_18:
        /*004c*/ 	.word	0x00000100
        /*0050*/ 	.word	0x00000001
        /*0054*/ 	.word	0x00000001


	//----- nvinfo : EIATTR_CBANK_PARAM_SIZE
	.align		4
.L_19:
        /*0058*/ 	.byte	0x03, 0x19
        /*005a*/ 	.short	0x0014


	//----- nvinfo : EIATTR_PARAM_CBANK
	.align		4
        /*005c*/ 	.byte	0x04, 0x0a
        /*005e*/ 	.short	(.L_21 - .L_20)
	.align		4
.L_20:
        /*0060*/ 	.word	index@(.nv.constant0.triton_poi_fused_convolution_relu_13)
        /*0064*/ 	.short	0x0210
        /*0066*/ 	.short	0x0014


	//----- nvinfo : EIATTR_SW_WAR
	.align		4
.L_21:
        /*0068*/ 	.byte	0x04, 0x36
        /*006a*/ 	.short	(.L_23 - .L_22)
.L_22:
        /*006c*/ 	.word	0x00000008
.L_23:


//--------------------- .nv.callgraph             --------------------------
	.section	.nv.callgraph,"",@"SHT_CUDA_CALLGRAPH"
	.align	4
	.sectionentsize	8
	.align		4
        /*0000*/ 	.word	0x00000000
	.align		4
        /*0004*/ 	.word	0xffffffff
	.align		4
        /*0008*/ 	.word	0x00000000
	.align		4
        /*000c*/ 	.word	0xfffffffe
	.align		4
        /*0010*/ 	.word	0x00000000
	.align		4
        /*0014*/ 	.word	0xfffffffd
	.align		4
        /*0018*/ 	.word	0x00000000
	.align		4
        /*001c*/ 	.word	0xfffffffc


//--------------------- .text.triton_poi_fused_convolution_relu_13 --------------------------
	.section	.text.triton_poi_fused_convolution_relu_13,"ax",@progbits
	.align	128
        .global         triton_poi_fused_convolution_relu_13
        .type           triton_poi_fused_convolution_relu_13,@function
        .size           triton_poi_fused_convolution_relu_13,(.L_x_1 - triton_poi_fused_convolution_relu_13)
        .other          triton_poi_fused_convolution_relu_13,@"STO_CUDA_ENTRY STV_DEFAULT"
triton_poi_fused_convolution_relu_13:
.text.triton_poi_fused_convolution_relu_13:
[----:B------:R-:W-:Y:S01]  /*0000*/  LDC R1, c[0x0][0x28] ;  /* 0x00000a00ff017b82 */ /* 0x000fe20000000800 */
[----:B------:R-:W1:Y:S07]  /*0010*/  S2R R0, SR_TID.X ;  /* 0x0000000000007919 */ /* 0x000e6e0000002100 */
[----:B------:R-:W2:Y:S01]  /*0020*/  LDC.64 R4, c[0x0][0x218] ;  /* 0x00008600ff047b82 */ /* 0x000ea20000000a00 */
[----:B------:R-:W-:Y:S01]  /*0030*/  ULDC.64 UR4, c[0x0][0x208] ;  /* 0x0000820000047ab9 */ /* 0x000fe20000000a00 */
[----:B------:R-:W3:Y:S06]  /*0040*/  S2R R7, SR_CTAID.X ;  /* 0x0000000000077919 */ /* 0x000eec0000002500 */
[----:B------:R-:W4:Y:S01]  /*0050*/  LDC.64 R2, c[0x0][0x210] ;  /* 0x00008400ff027b82 */ /* 0x000f220000000a00 */
[----:B-1----:R-:W-:Y:S01]  /*0060*/  IMAD.SHL.U32 R0, R0, 0x2, RZ ;  /* 0x0000000200007824 */ /* 0x002fe200078e00ff */
[----:B---3--:R-:W-:-:S04]  /*0070*/  SHF.R.S32.HI R6, RZ, 0x16, R7 ;  /* 0x00000016ff067819 */ /* 0x008fc80000011407 */
[----:B------:R-:W-:Y:S02]  /*0080*/  LOP3.LUT R0, R0, 0x1fe, RZ, 0xc0, !PT ;  /* 0x000001fe00007812 */ /* 0x000fe400078ec0ff */
[----:B------:R-:W-:-:S03]  /*0090*/  SGXT R6, R6, 0x1 ;  /* 0x000000010606781a */ /* 0x000fc60000000200 */
[----:B------:R-:W-:-:S04]  /*00a0*/  IMAD R7, R7, 0x200, R0 ;  /* 0x0000020007077824 */ /* 0x000fc800078e0200 */
[----:B----4-:R-:W-:Y:S01]  /*00b0*/  IMAD.WIDE R2, R7, 0x4, R2 ;  /* 0x0000000407027825 */ /* 0x010fe200078e0202 */
[----:B------:R-:W-:-:S04]  /*00c0*/  LEA.HI R6, R6, R7, RZ, 0xa ;  /* 0x0000000706067211 */ /* 0x000fc800078f50ff */
[----:B------:R-:W-:-:S04]  /*00d0*/  SHF.R.S32.HI R6, RZ, 0xa, R6 ;  /* 0x0000000aff067819 */ /* 0x000fc80000011406 */
[----:B------:R-:W-:-:S04]  /*00e0*/  LEA.HI R0, R6, R6, RZ, 0x7 ;  /* 0x0000000606007211 */ /* 0x000fc800078f38ff */
[----:B------:R-:W-:-:S05]  /*00f0*/  LOP3.LUT R9, R0, 0xffffff80, RZ, 0xc0, !PT ;  /* 0xffffff8000097812 */ /* 0x000fca00078ec0ff */
[----:B------:R-:W-:Y:S02]  /*0100*/  IMAD.IADD R9, R6, 0x1, -R9 ;  /* 0x0000000106097824 */ /* 0x000fe400078e0a09 */
[----:B------:R-:W3:Y:S02]  /*0110*/  LDG.E.64 R6, desc[UR4][R2.64] ;  /* 0x0000000402067981 */ /* 0x000ee4000c1e1b00 */
[----:B--2---:R-:W-:-:S06]  /*0120*/  IMAD.WIDE R4, R9, 0x4, R4 ;  /* 0x0000000409047825 */ /* 0x004fcc00078e0204 */
[----:B------:R-:W3:Y:S02]  /*0130*/  LDG.E.EL R4, desc[UR4][R4.64] ;  /* 0x0000000404047981 */ /* 0x000ee4000c2e1900 */
[CC--:B---3--:R-:W-:Y:S01]  /*0140*/  FSETP.GEU.AND P0, PT, R6.reuse, -R4.reuse, PT ;  /* 0x800000040600720b */ /* 0x0c8fe20003f0e000 */
[--C-:B------:R-:W-:Y:S01]  /*0150*/  FADD R6, R6, R4.reuse ;  /* 0x0000000406067221 */ /* 0x100fe20000000000 */
[C---:B------:R-:W-:Y:S01]  /*0160*/  FADD R0, R7.reuse, R4 ;  /* 0x0000000407007221 */ /* 0x040fe20000000000 */
[----:B------:R-:W-:-:S03]  /*0170*/  FSETP.GEU.AND P1, PT, R7, -R4, PT ;  /* 0x800000040700720b */ /* 0x000fc60003f2e000 */
[----:B------:R-:W-:Y:S02]  /*0180*/  FSEL R6, R6, RZ, P0 ;  /* 0x000000ff06067208 */ /* 0x000fe40000000000 */
[----:B------:R-:W-:-:S05]  /*0190*/  FSEL R7, R0, RZ, P1 ;  /* 0x000000ff00077208 */ /* 0x000fca0000800000 */
[----:B------:R-:W-:Y:S01]  /*01a0*/  STG.E.64 desc[UR4][R2.64], R6 ;  /* 0x0000000602007986 */ /* 0x000fe2000c101b04 */
[----:B------:R-:W-:Y:S05]  /*01b0*/  EXIT ;  /* 0x000000000000794d */ /* 0x000fea0003800000 */
.L_x_0:
[----:B------:R-:W-:-:S00]  /*01c0*/  BRA `(.L_x_0) ;  /* 0xfffffffc00fc7947 */ /* 0x000fc0000383ffff */
[----:B------:R-:W-:-:S00]  /*01d0*/  NOP ;  /* 0x0000000000007918 */ /* 0x000fc00000000000 */
        /* <DEDUP_REMOVED lines=10> */
.L_x_1:


//--------------------- .nv.constant0.triton_poi_fused_convolution_relu_13 --------------------------
	.section	.nv.constant0.triton_poi_fused_convolution_relu_13,"a",@progbits
	.sectionflags	@""
	.align	4
.nv.constant0.triton_poi_fused_convolution_relu_13:
	.zero		548
